//
// Generated by NVIDIA NVVM Compiler
//
// Compiler Build ID: CL-36424714
// Cuda compilation tools, release 13.0, V13.0.88
// Based on NVVM 20.0.0
//

.version 9.0
.target sm_100
.address_size 64

	// .globl	_Z1fPciS_

.visible .entry _Z1fPciS_(
	.param .u64 .ptr .align 1 _Z1fPciS__param_0,
	.param .u32 _Z1fPciS__param_1,
	.param .u64 .ptr .align 1 _Z1fPciS__param_2
)
{
	.reg .pred 	%p<8>;
	.reg .b16 	%rs<16>;
	.reg .b32 	%r<11>;
	.reg .b64 	%rd<31>;

	ld.param.u64 	%rd18, [_Z1fPciS__param_0];
	ld.param.u32 	%r2, [_Z1fPciS__param_1];
	ld.param.u64 	%rd17, [_Z1fPciS__param_2];
	cvta.to.global.u64 	%rd1, %rd18;
	mov.u32 	%r3, %ctaid.x;
	mov.u32 	%r4, %ntid.x;
	mov.u32 	%r5, %tid.x;
	mad.lo.s32 	%r1, %r3, %r4, %r5;
	mov.u32 	%r6, %nctaid.x;
	mul.lo.s32 	%r7, %r4, %r6;
	add.s32 	%r8, %r7, %r2;
	add.s32 	%r9, %r8, -1;
	div.s32 	%r10, %r9, %r7;
	cvt.s64.s32 	%rd2, %r10;
	mul.wide.s32 	%rd3, %r10, %r1;
	setp.lt.s32 	%p1, %r10, 1;
	cvt.s64.s32 	%rd4, %r2;
	setp.ge.s64 	%p2, %rd3, %rd4;
	or.pred  	%p3, %p1, %p2;
	@%p3 bra 	$L__BB0_6;
	cvt.s64.s32 	%rd19, %r1;
	cvta.to.global.u64 	%rd20, %rd17;
	add.s64 	%rd5, %rd20, %rd19;
	add.s64 	%rd21, %rd3, %rd2;
	min.s64 	%rd6, %rd21, %rd4;
	add.s64 	%rd22, %rd3, 1;
	max.s64 	%rd7, %rd6, %rd22;
	sub.s64 	%rd23, %rd7, %rd3;
	and.b64  	%rd8, %rd23, 3;
	setp.eq.s64 	%p4, %rd8, 0;
	mov.u64 	%rd29, %rd3;
	@%p4 bra 	$L__BB0_4;
	neg.s64 	%rd27, %rd8;
	mov.u64 	%rd29, %rd3;
$L__BB0_3:
	.pragma "nounroll";
	ld.global.u8 	%rs1, [%rd5];
	add.s64 	%rd24, %rd1, %rd29;
	ld.global.u8 	%rs2, [%rd24];
	xor.b16  	%rs3, %rs2, %rs1;
	st.global.u8 	[%rd24], %rs3;
	add.s64 	%rd29, %rd29, 1;
	add.s64 	%rd27, %rd27, 1;
	setp.ne.s64 	%p5, %rd27, 0;
	@%p5 bra 	$L__BB0_3;
$L__BB0_4:
	sub.s64 	%rd25, %rd3, %rd7;
	setp.gt.u64 	%p6, %rd25, -4;
	@%p6 bra 	$L__BB0_6;
$L__BB0_5:
	ld.global.u8 	%rs4, [%rd5];
	add.s64 	%rd26, %rd1, %rd29;
	ld.global.u8 	%rs5, [%rd26];
	xor.b16  	%rs6, %rs5, %rs4;
	st.global.u8 	[%rd26], %rs6;
	ld.global.u8 	%rs7, [%rd5];
	ld.global.u8 	%rs8, [%rd26+1];
	xor.b16  	%rs9, %rs8, %rs7;
	st.global.u8 	[%rd26+1], %rs9;
	ld.global.u8 	%rs10, [%rd5];
	ld.global.u8 	%rs11, [%rd26+2];
	xor.b16  	%rs12, %rs11, %rs10;
	st.global.u8 	[%rd26+2], %rs12;
	ld.global.u8 	%rs13, [%rd5];
	ld.global.u8 	%rs14, [%rd26+3];
	xor.b16  	%rs15, %rs14, %rs13;
	st.global.u8 	[%rd26+3], %rs15;
	add.s64 	%rd29, %rd29, 4;
	setp.lt.s64 	%p7, %rd29, %rd6;
	@%p7 bra 	$L__BB0_5;
$L__BB0_6:
	ret;

}


// ===== COMPILED SASS (sm_100) =====

	.target	sm_100

	.elftype	@"ET_EXEC"


//--------------------- .note.nv.tkinfo           --------------------------
	.section	.note.nv.tkinfo,"",@"SHT_NOTE"
	.sectionflags	@"SHF_NOTE_NV_TKINFO"
	.tkinfo
        /*0018*/ 	.word	0x00000002
        /*0030*/ 	.string	""
        /*0030*/ 	.string	"ptxas"
        /*0030*/ 	.string	"Cuda compilation tools, release 13.0, V13.0.88"
        /*0030*/ 	.string	"Build cuda_13.0.r13.0/compiler.36424714_0"
        /*0030*/ 	.string	"-arch sm_100 -m 64 "



//--------------------- .note.nv.cuinfo           --------------------------
	.section	.note.nv.cuinfo,"",@"SHT_NOTE"
	.sectionflags	@"SHF_NOTE_NV_CUINFO"
        /*0018*/ 	.short	0x0002
        /*001a*/ 	.short	0x0064
        /*001c*/ 	.short	0x0082
	.zero		2


//--------------------- .nv.info                  --------------------------
	.section	.nv.info,"",@"SHT_CUDA_INFO"
	.align	4


	//----- nvinfo : EIATTR_REGCOUNT
	.align		4
        /*0000*/ 	.byte	0x04, 0x2f
        /*0002*/ 	.short	(.L_1 - .L_0)
	.align		4
.L_0:
        /*0004*/ 	.word	index@(_Z1fPciS_)
        /*0008*/ 	.word	0x00000014


	//----- nvinfo : EIATTR_FRAME_SIZE
	.align		4
.L_1:
        /*000c*/ 	.byte	0x04, 0x11
        /*000e*/ 	.short	(.L_3 - .L_2)
	.align		4
.L_2:
        /*0010*/ 	.word	index@(_Z1fPciS_)
        /*0014*/ 	.word	0x00000000


	//----- nvinfo : EIATTR_MIN_STACK_SIZE
	.align		4
.L_3:
        /*0018*/ 	.byte	0x04, 0x12
        /*001a*/ 	.short	(.L_5 - .L_4)
	.align		4
.L_4:
        /*001c*/ 	.word	index@(_Z1fPciS_)
        /*0020*/ 	.word	0x00000000
.L_5:


//--------------------- .nv.compat                --------------------------
	.section	.nv.compat,"",@"SHT_CUDA_COMPAT_INFO"
	.align	4
        /*0000*/ 	.byte	0x02, 0x09, 0x00, 0x00, 0x02, 0x02, 0x01, 0x00, 0x02, 0x05, 0x05, 0x00, 0x03, 0x07, 0x01, 0x01
        /*0010*/ 	.byte	0x02, 0x03, 0x00, 0x00, 0x02, 0x06, 0x01, 0x00, 0x04, 0x0b, 0x08, 0x00, 0x09, 0x00, 0x00, 0x00
        /*0020*/ 	.byte	0x00, 0x00, 0x00, 0x00


//--------------------- .nv.info._Z1fPciS_        --------------------------
	.section	.nv.info._Z1fPciS_,"",@"SHT_CUDA_INFO"
	.sectionflags	@""
	.align	4


	//----- nvinfo : EIATTR_CUDA_API_VERSION
	.align		4
        /*0000*/ 	.byte	0x04, 0x37
        /*0002*/ 	.short	(.L_7 - .L_6)
.L_6:
        /*0004*/ 	.word	0x00000082


	//----- nvinfo : EIATTR_KPARAM_INFO
	.align		4
.L_7:
        /*0008*/ 	.byte	0x04, 0x17
        /*000a*/ 	.short	(.L_9 - .L_8)
.L_8:
        /*000c*/ 	.word	0x00000000
        /*0010*/ 	.short	0x0002
        /*0012*/ 	.short	0x0010
        /*0014*/ 	.byte	0x00, 0xf5, 0x21, 0x00


	//----- nvinfo : EIATTR_KPARAM_INFO
	.align		4
.L_9:
        /*0018*/ 	.byte	0x04, 0x17
        /*001a*/ 	.short	(.L_11 - .L_10)
.L_10:
        /*001c*/ 	.word	0x00000000
        /*0020*/ 	.short	0x0001
        /*0022*/ 	.short	0x0008
        /*0024*/ 	.byte	0x00, 0xf0, 0x11, 0x00


	//----- nvinfo : EIATTR_KPARAM_INFO
	.align		4
.L_11:
        /*0028*/ 	.byte	0x04, 0x17
        /*002a*/ 	.short	(.L_13 - .L_12)
.L_12:
        /*002c*/ 	.word	0x00000000
        /*0030*/ 	.short	0x0000
        /*0032*/ 	.short	0x0000
        /*0034*/ 	.byte	0x00, 0xf5, 0x21, 0x00


	//----- nvinfo : EIATTR_SPARSE_MMA_MASK
	.align		4
.L_13:
        /*0038*/ 	.byte	0x03, 0x50
        /*003a*/ 	.short	0x0000


	//----- nvinfo : EIATTR_MAXREG_COUNT
	.align		4
        /*003c*/ 	.byte	0x03, 0x1b
        /*003e*/ 	.short	0x00ff


	//----- nvinfo : EIATTR_MERCURY_ISA_VERSION
	.align		4
        /*0040*/ 	.byte	0x03, 0x5f
        /*0042*/ 	.short	0x0101


	//----- nvinfo : EIATTR_VRC_CTA_INIT_COUNT
	.align		4
        /*0044*/ 	.byte	0x02, 0x4a
	.zero		1
	.zero		1


	//----- nvinfo : EIATTR_EXIT_INSTR_OFFSETS
	.align		4
        /*0048*/ 	.byte	0x04, 0x1c
        /*004a*/ 	.short	(.L_15 - .L_14)


	//   ....[0]....
.L_14:
        /*004c*/ 	.word	0x00000280


	//   ....[1]....
        /*0050*/ 	.word	0x000005a0


	//   ....[2]....
        /*0054*/ 	.word	0x00000720


	//----- nvinfo : EIATTR_CRS_STACK_SIZE
	.align		4
.L_15:
        /*0058*/ 	.byte	0x04, 0x1e
        /*005a*/ 	.short	(.L_17 - .L_16)
.L_16:
        /*005c*/ 	.word	0x00000000


	//----- nvinfo : EIATTR_CBANK_PARAM_SIZE
	.align		4
.L_17:
        /*0060*/ 	.byte	0x03, 0x19
        /*0062*/ 	.short	0x0018


	//----- nvinfo : EIATTR_PARAM_CBANK
	.align		4
        /*0064*/ 	.byte	0x04, 0x0a
        /*0066*/ 	.short	(.L_19 - .L_18)
	.align		4
.L_18:
        /*0068*/ 	.word	index@(.nv.constant0._Z1fPciS_)
        /*006c*/ 	.short	0x0380
        /*006e*/ 	.short	0x0018


	//----- nvinfo : EIATTR_SW_WAR
	.align		4
.L_19:
        /*0070*/ 	.byte	0x04, 0x36
        /*0072*/ 	.short	(.L_21 - .L_20)
.L_20:
        /*0074*/ 	.word	0x00000008
.L_21:


//--------------------- .nv.callgraph             --------------------------
	.section	.nv.callgraph,"",@"SHT_CUDA_CALLGRAPH"
	.align	4
	.sectionentsize	8
	.align		4
        /*0000*/ 	.word	0x00000000
	.align		4
        /*0004*/ 	.word	0xffffffff
	.align		4
        /*0008*/ 	.word	0x00000000
	.align		4
        /*000c*/ 	.word	0xfffffffe
	.align		4
        /*0010*/ 	.word	0x00000000
	.align		4
        /*0014*/ 	.word	0xfffffffd
	.align		4
        /*0018*/ 	.word	0x00000000
	.align		4
        /*001c*/ 	.word	0xfffffffc


//--------------------- .text._Z1fPciS_           --------------------------
	.section	.text._Z1fPciS_,"ax",@progbits
	.align	128
        .global         _Z1fPciS_
        .type           _Z1fPciS_,@function
        .size           _Z1fPciS_,(.L_x_5 - _Z1fPciS_)
        .other          _Z1fPciS_,@"STO_CUDA_ENTRY STV_DEFAULT"
_Z1fPciS_:
.text._Z1fPciS_:
[----:B------:R-:W-:Y:S08]  /*0000*/  LDC R1, c[0x0][0x37c] ;  /* 0x0000df00ff017b82 */ /* 0x000ff00000000800 */
[----:B------:R-:W0:Y:S01]  /*0010*/  LDC R6, c[0x0][0x360] ;  /* 0x0000d800ff067b82 */ /* 0x000e220000000800 */
[----:B------:R-:W0:Y:S07]  /*0020*/  LDCU UR4, c[0x0][0x370] ;  /* 0x00006e00ff0477ac */ /* 0x000e2e0008000800 */
[----:B------:R-:W1:Y:S01]  /*0030*/  LDC R3, c[0x0][0x388] ;  /* 0x0000e200ff037b82 */ /* 0x000e620000000800 */
[----:B0-----:R-:W-:-:S07]  /*0040*/  IMAD R0, R6, UR4, RZ ;  /* 0x0000000406007c24 */ /* 0x001fce000f8e02ff */
[----:B------:R-:W0:Y:S01]  /*0050*/  S2UR UR4, SR_CTAID.X ;  /* 0x00000000000479c3 */ /* 0x000e220000002500 */
[-C--:B------:R-:W-:Y:S02]  /*0060*/  IABS R11, R0.reuse ;  /* 0x00000000000b7213 */ /* 0x080fe40000000000 */
[----:B------:R-:W-:Y:S02]  /*0070*/  IABS R10, R0 ;  /* 0x00000000000a7213 */ /* 0x000fe40000000000 */
[----:B------:R-:W2:Y:S01]  /*0080*/  I2F.RP R2, R11 ;  /* 0x0000000b00027306 */ /* 0x000ea20000209400 */
[----:B-1----:R-:W-:Y:S02]  /*0090*/  IADD3 R7, PT, PT, R0, -0x1, R3 ;  /* 0xffffffff00077810 */ /* 0x002fe40007ffe003 */
[----:B------:R-:W-:-:S05]  /*00a0*/  IMAD.MOV R10, RZ, RZ, -R10 ;  /* 0x000000ffff0a7224 */ /* 0x000fca00078e0a0a */
[----:B--2---:R-:W1:Y:S02]  /*00b0*/  MUFU.RCP R2, R2 ;  /* 0x0000000200027308 */ /* 0x004e640000001000 */
[----:B-1----:R-:W-:Y:S01]  /*00c0*/  VIADD R4, R2, 0xffffffe ;  /* 0x0ffffffe02047836 */ /* 0x002fe20000000000 */
[----:B------:R-:W-:Y:S02]  /*00d0*/  IABS R2, R7 ;  /* 0x0000000700027213 */ /* 0x000fe40000000000 */
[----:B------:R-:W-:-:S03]  /*00e0*/  LOP3.LUT R7, R7, R0, RZ, 0x3c, !PT ;  /* 0x0000000007077212 */ /* 0x000fc600078e3cff */
[----:B------:R1:W2:Y:S01]  /*00f0*/  F2I.FTZ.U32.TRUNC.NTZ R5, R4 ;  /* 0x0000000400057305 */ /* 0x0002a2000021f000 */
[----:B------:R-:W-:Y:S01]  /*0100*/  ISETP.GE.AND P1, PT, R7, RZ, PT ;  /* 0x000000ff0700720c */ /* 0x000fe20003f26270 */
[----:B-1----:R-:W-:Y:S02]  /*0110*/  IMAD.MOV.U32 R4, RZ, RZ, RZ ;  /* 0x000000ffff047224 */ /* 0x002fe400078e00ff */
[----:B--2---:R-:W-:-:S04]  /*0120*/  IMAD.MOV R8, RZ, RZ, -R5 ;  /* 0x000000ffff087224 */ /* 0x004fc800078e0a05 */
[----:B------:R-:W-:-:S04]  /*0130*/  IMAD R9, R8, R11, RZ ;  /* 0x0000000b08097224 */ /* 0x000fc800078e02ff */
[----:B------:R-:W-:Y:S02]  /*0140*/  IMAD.HI.U32 R5, R5, R9, R4 ;  /* 0x0000000905057227 */ /* 0x000fe400078e0004 */
[----:B------:R-:W0:Y:S02]  /*0150*/  S2R R9, SR_TID.X ;  /* 0x0000000000097919 */ /* 0x000e240000002100 */
[----:B------:R-:W-:Y:S02]  /*0160*/  IMAD.MOV.U32 R4, RZ, RZ, R10 ;  /* 0x000000ffff047224 */ /* 0x000fe400078e000a */
[----:B------:R-:W-:-:S04]  /*0170*/  IMAD.HI.U32 R5, R5, R2, RZ ;  /* 0x0000000205057227 */ /* 0x000fc800078e00ff */
[----:B------:R-:W-:-:S05]  /*0180*/  IMAD R2, R5, R4, R2 ;  /* 0x0000000405027224 */ /* 0x000fca00078e0202 */
[----:B------:R-:W-:-:S13]  /*0190*/  ISETP.GT.U32.AND P2, PT, R11, R2, PT ;  /* 0x000000020b00720c */ /* 0x000fda0003f44070 */
[----:B------:R-:W-:Y:S02]  /*01a0*/  @!P2 IMAD.IADD R2, R2, 0x1, -R11 ;  /* 0x000000010202a824 */ /* 0x000fe400078e0a0b */
[----:B------:R-:W-:Y:S01]  /*01b0*/  @!P2 VIADD R5, R5, 0x1 ;  /* 0x000000010505a836 */ /* 0x000fe20000000000 */
[----:B------:R-:W-:Y:S02]  /*01c0*/  ISETP.NE.AND P2, PT, R0, RZ, PT ;  /* 0x000000ff0000720c */ /* 0x000fe40003f45270 */
[----:B------:R-:W-:Y:S01]  /*01d0*/  ISETP.GE.U32.AND P0, PT, R2, R11, PT ;  /* 0x0000000b0200720c */ /* 0x000fe20003f06070 */
[----:B0-----:R-:W-:Y:S01]  /*01e0*/  IMAD R7, R6, UR4, R9 ;  /* 0x0000000406077c24 */ /* 0x001fe2000f8e0209 */
[----:B------:R-:W-:-:S11]  /*01f0*/  SHF.R.S32.HI R9, RZ, 0x1f, R3 ;  /* 0x0000001fff097819 */ /* 0x000fd60000011403 */
[----:B------:R-:W-:-:S04]  /*0200*/  @P0 VIADD R5, R5, 0x1 ;  /* 0x0000000105050836 */ /* 0x000fc80000000000 */
[----:B------:R-:W-:-:S04]  /*0210*/  IMAD.MOV.U32 R2, RZ, RZ, R5 ;  /* 0x000000ffff027224 */ /* 0x000fc800078e0005 */
[----:B------:R-:W-:Y:S01]  /*0220*/  @!P1 IMAD.MOV R2, RZ, RZ, -R2 ;  /* 0x000000ffff029224 */ /* 0x000fe200078e0a02 */
[----:B------:R-:W-:-:S05]  /*0230*/  @!P2 LOP3.LUT R2, RZ, R0, RZ, 0x33, !PT ;  /* 0x00000000ff02a212 */ /* 0x000fca00078e33ff */
[----:B------:R-:W-:-:S03]  /*0240*/  IMAD.WIDE R4, R2, R7, RZ ;  /* 0x0000000702047225 */ /* 0x000fc600078e02ff */
[----:B------:R-:W-:-:S04]  /*0250*/  ISETP.GE.U32.AND P0, PT, R4, R3, PT ;  /* 0x000000030400720c */ /* 0x000fc80003f06070 */
[----:B------:R-:W-:-:S04]  /*0260*/  ISETP.GE.AND.EX P0, PT, R5, R9, PT, P0 ;  /* 0x000000090500720c */ /* 0x000fc80003f06300 */
[----:B------:R-:W-:-:S13]  /*0270*/  ISETP.LT.OR P0, PT, R2, 0x1, P0 ;  /* 0x000000010200780c */ /* 0x000fda0000701670 */
[----:B------:R-:W-:Y:S05]  /*0280*/  @P0 EXIT ;  /* 0x000000000000094d */ /* 0x000fea0003800000 */
[----:B------:R-:W-:Y:S01]  /*0290*/  SHF.R.S32.HI R11, RZ, 0x1f, R2 ;  /* 0x0000001fff0b7819 */ /* 0x000fe20000011402 */
[----:B------:R-:W0:Y:S01]  /*02a0*/  LDCU.64 UR6, c[0x0][0x390] ;  /* 0x00007200ff0677ac */ /* 0x000e220008000a00 */
[----:B------:R-:W-:Y:S01]  /*02b0*/  IADD3 R0, P0, PT, R2, R4, RZ ;  /* 0x0000000402007210 */ /* 0x000fe20007f1e0ff */
[----:B------:R-:W-:Y:S01]  /*02c0*/  BSSY.RECONVERGENT B0, `(.L_x_0) ;  /* 0x000002d000007945 */ /* 0x000fe20003800200 */
[----:B------:R-:W1:Y:S03]  /*02d0*/  LDCU.64 UR8, c[0x0][0x380] ;  /* 0x00007000ff0877ac */ /* 0x000e660008000a00 */
[----:B------:R-:W-:Y:S01]  /*02e0*/  IMAD.X R6, R5, 0x1, R11, P0 ;  /* 0x0000000105067824 */ /* 0x000fe200000e060b */
[----:B------:R-:W-:Y:S01]  /*02f0*/  ISETP.LT.U32.AND P0, PT, R0, R3, PT ;  /* 0x000000030000720c */ /* 0x000fe20003f01070 */
[----:B------:R-:W2:Y:S01]  /*0300*/  LDCU.64 UR4, c[0x0][0x358] ;  /* 0x00006b00ff0477ac */ /* 0x000ea20008000a00 */
[----:B------:R-:W-:-:S02]  /*0310*/  IADD3 R11, P1, PT, R4, 0x1, RZ ;  /* 0x00000001040b7810 */ /* 0x000fc40007f3e0ff */
[----:B------:R-:W-:-:S03]  /*0320*/  ISETP.LT.AND.EX P0, PT, R6, R9, PT, P0 ;  /* 0x000000090600720c */ /* 0x000fc60003f01300 */
[--C-:B------:R-:W-:Y:S01]  /*0330*/  IMAD.X R13, RZ, RZ, R5.reuse, P1 ;  /* 0x000000ffff0d7224 */ /* 0x100fe200008e0605 */
[----:B------:R-:W-:Y:S02]  /*0340*/  SEL R0, R0, R3, P0 ;  /* 0x0000000300007207 */ /* 0x000fe40000000000 */
[----:B------:R-:W-:Y:S01]  /*0350*/  SEL R6, R6, R9, P0 ;  /* 0x0000000906067207 */ /* 0x000fe20000000000 */
[----:B------:R-:W-:Y:S01]  /*0360*/  IMAD.MOV.U32 R9, RZ, RZ, R5 ;  /* 0x000000ffff097224 */ /* 0x000fe200078e0005 */
[----:B------:R-:W-:-:S04]  /*0370*/  ISETP.GT.U32.AND P0, PT, R0, R11, PT ;  /* 0x0000000b0000720c */ /* 0x000fc80003f04070 */
[----:B------:R-:W-:-:S04]  /*0380*/  ISETP.GT.AND.EX P0, PT, R6, R13, PT, P0 ;  /* 0x0000000d0600720c */ /* 0x000fc80003f04300 */
[----:B------:R-:W-:-:S04]  /*0390*/  SEL R11, R0, R11, P0 ;  /* 0x0000000b000b7207 */ /* 0x000fc80000000000 */
[----:B------:R-:W-:Y:S01]  /*03a0*/  IADD3 R2, P2, PT, R4, -R11, RZ ;  /* 0x8000000b04027210 */ /* 0x000fe20007f5e0ff */
[----:B------:R-:W-:-:S03]  /*03b0*/  IMAD.IADD R3, R11, 0x1, -R4 ;  /* 0x000000010b037824 */ /* 0x000fc600078e0a04 */
[----:B------:R-:W-:Y:S02]  /*03c0*/  ISETP.GT.U32.AND P1, PT, R2, -0x4, PT ;  /* 0xfffffffc0200780c */ /* 0x000fe40003f24070 */
[----:B------:R-:W-:Y:S02]  /*03d0*/  LOP3.LUT R10, R3, 0x3, RZ, 0xc0, !PT ;  /* 0x00000003030a7812 */ /* 0x000fe400078ec0ff */
[----:B------:R-:W-:Y:S02]  /*03e0*/  SEL R3, R6, R13, P0 ;  /* 0x0000000d06037207 */ /* 0x000fe40000000000 */
[----:B------:R-:W-:-:S03]  /*03f0*/  ISETP.NE.U32.AND P0, PT, R10, RZ, PT ;  /* 0x000000ff0a00720c */ /* 0x000fc60003f05070 */
[----:B------:R-:W-:Y:S01]  /*0400*/  IMAD.X R3, R5, 0x1, ~R3, P2 ;  /* 0x0000000105037824 */ /* 0x000fe200010e0e03 */
[----:B------:R-:W-:Y:S02]  /*0410*/  ISETP.NE.AND.EX P0, PT, RZ, RZ, PT, P0 ;  /* 0x000000ffff00720c */ /* 0x000fe40003f05300 */
[----:B0-----:R-:W-:Y:S02]  /*0420*/  IADD3 R2, P2, PT, R7, UR6, RZ ;  /* 0x0000000607027c10 */ /* 0x001fe4000ff5e0ff */
[----:B------:R-:W-:Y:S02]  /*0430*/  ISETP.GT.U32.AND.EX P1, PT, R3, -0x1, PT, P1 ;  /* 0xffffffff0300780c */ /* 0x000fe40003f24110 */
[----:B------:R-:W-:Y:S01]  /*0440*/  LEA.HI.X.SX32 R3, R7, UR7, 0x1, P2 ;  /* 0x0000000707037c11 */ /* 0x000fe200090f0eff */
[----:B------:R-:W0:Y:S01]  /*0450*/  LDCU.64 UR6, c[0x0][0x380] ;  /* 0x00007000ff0677ac */ /* 0x000e220008000a00 */
[----:B------:R-:W-:-:S05]  /*0460*/  IMAD.MOV.U32 R7, RZ, RZ, R4 ;  /* 0x000000ffff077224 */ /* 0x000fca00078e0004 */
[----:B-12---:R-:W-:Y:S05]  /*0470*/  @!P0 BRA `(.L_x_1) ;  /* 0x0000000000448947 */ /* 0x006fea0003800000 */
[----:B------:R-:W-:Y:S01]  /*0480*/  IADD3 R10, P0, PT, RZ, -R10, RZ ;  /* 0x8000000aff0a7210 */ /* 0x000fe20007f1e0ff */
[----:B------:R-:W-:Y:S02]  /*0490*/  IMAD.MOV.U32 R7, RZ, RZ, R4 ;  /* 0x000000ffff077224 */ /* 0x000fe400078e0004 */
[----:B------:R-:W-:Y:S02]  /*04a0*/  IMAD.MOV.U32 R9, RZ, RZ, R5 ;  /* 0x000000ffff097224 */ /* 0x000fe400078e0005 */
[----:B------:R-:W-:-:S08]  /*04b0*/  IMAD.X R12, RZ, RZ, -0x1, P0 ;  /* 0xffffffffff0c7424 */ /* 0x000fd000000e06ff */
.L_x_2:
[----:B01----:R-:W-:Y:S01]  /*04c0*/  IADD3 R4, P0, PT, R7, UR6, RZ ;  /* 0x0000000607047c10 */ /* 0x003fe2000ff1e0ff */
[----:B------:R-:W2:Y:S03]  /*04d0*/  LDG.E.U8 R8, desc[UR4][R2.64] ;  /* 0x0000000402087981 */ /* 0x000ea6000c1e1100 */
[----:B------:R-:W-:-:S05]  /*04e0*/  IADD3.X R5, PT, PT, R9, UR7, RZ, P0, !PT ;  /* 0x0000000709057c10 */ /* 0x000fca00087fe4ff */
[----:B------:R-:W2:Y:S01]  /*04f0*/  LDG.E.U8 R11, desc[UR4][R4.64] ;  /* 0x00000004040b7981 */ /* 0x000ea2000c1e1100 */
[----:B------:R-:W-:-:S05]  /*0500*/  IADD3 R10, P0, PT, R10, 0x1, RZ ;  /* 0x000000010a0a7810 */ /* 0x000fca0007f1e0ff */
[----:B------:R-:W-:Y:S01]  /*0510*/  IMAD.X R12, RZ, RZ, R12, P0 ;  /* 0x000000ffff0c7224 */ /* 0x000fe200000e060c */
[----:B------:R-:W-:-:S04]  /*0520*/  ISETP.NE.U32.AND P0, PT, R10, RZ, PT ;  /* 0x000000ff0a00720c */ /* 0x000fc80003f05070 */
[----:B------:R-:W-:Y:S02]  /*0530*/  ISETP.NE.AND.EX P0, PT, R12, RZ, PT, P0 ;  /* 0x000000ff0c00720c */ /* 0x000fe40003f05300 */
[----:B------:R-:W-:-:S05]  /*0540*/  IADD3 R7, P2, PT, R7, 0x1, RZ ;  /* 0x0000000107077810 */ /* 0x000fca0007f5e0ff */
[----:B------:R-:W-:Y:S01]  /*0550*/  IMAD.X R9, RZ, RZ, R9, P2 ;  /* 0x000000ffff097224 */ /* 0x000fe200010e0609 */
[----:B--2---:R-:W-:-:S05]  /*0560*/  LOP3.LUT R11, R11, R8, RZ, 0x3c, !PT ;  /* 0x000000080b0b7212 */ /* 0x004fca00078e3cff */
[----:B------:R1:W-:Y:S01]  /*0570*/  STG.E.U8 desc[UR4][R4.64], R11 ;  /* 0x0000000b04007986 */ /* 0x0003e2000c101104 */
[----:B------:R-:W-:Y:S05]  /*0580*/  @P0 BRA `(.L_x_2) ;  /* 0xfffffffc00cc0947 */ /* 0x000fea000383ffff */
.L_x_1:
[----:B0-----:R-:W-:Y:S05]  /*0590*/  BSYNC.RECONVERGENT B0 ;  /* 0x0000000000007941 */ /* 0x001fea0003800200 */
.L_x_0:
[----:B------:R-:W-:Y:S05]  /*05a0*/  @P1 EXIT ;  /* 0x000000000000194d */ /* 0x000fea0003800000 */
.L_x_3:
[----:B01----:R-:W-:Y:S01]  /*05b0*/  IADD3 R4, P0, PT, R7, UR8, RZ ;  /* 0x0000000807047c10 */ /* 0x003fe2000ff1e0ff */
[----:B------:R-:W2:Y:S03]  /*05c0*/  LDG.E.U8 R8, desc[UR4][R2.64] ;  /* 0x0000000402087981 */ /* 0x000ea6000c1e1100 */
[----:B------:R-:W-:-:S05]  /*05d0*/  IADD3.X R5, PT, PT, R9, UR9, RZ, P0, !PT ;  /* 0x0000000909057c10 */ /* 0x000fca00087fe4ff */
[----:B------:R-:W2:Y:S04]  /*05e0*/  LDG.E.U8 R11, desc[UR4][R4.64] ;  /* 0x00000004040b7981 */ /* 0x000ea8000c1e1100 */
[----:B------:R-:W3:Y:S04]  /*05f0*/  LDG.E.U8 R13, desc[UR4][R4.64+0x1] ;  /* 0x00000104040d7981 */ /* 0x000ee8000c1e1100 */
[----:B------:R-:W4:Y:S04]  /*0600*/  LDG.E.U8 R15, desc[UR4][R4.64+0x2] ;  /* 0x00000204040f7981 */ /* 0x000f28000c1e1100 */
[----:B------:R-:W5:Y:S01]  /*0610*/  LDG.E.U8 R17, desc[UR4][R4.64+0x3] ;  /* 0x0000030404117981 */ /* 0x000f62000c1e1100 */
[----:B--2---:R-:W-:-:S05]  /*0620*/  LOP3.LUT R11, R11, R8, RZ, 0x3c, !PT ;  /* 0x000000080b0b7212 */ /* 0x004fca00078e3cff */
[----:B------:R0:W-:Y:S04]  /*0630*/  STG.E.U8 desc[UR4][R4.64], R11 ;  /* 0x0000000b04007986 */ /* 0x0001e8000c101104 */
[----:B------:R-:W3:Y:S02]  /*0640*/  LDG.E.U8 R8, desc[UR4][R2.64] ;  /* 0x0000000402087981 */ /* 0x000ee4000c1e1100 */
[----:B---3--:R-:W-:-:S05]  /*0650*/  LOP3.LUT R13, R13, R8, RZ, 0x3c, !PT ;  /* 0x000000080d0d7212 */ /* 0x008fca00078e3cff */
[----:B------:R0:W-:Y:S04]  /*0660*/  STG.E.U8 desc[UR4][R4.64+0x1], R13 ;  /* 0x0000010d04007986 */ /* 0x0001e8000c101104 */
[----:B------:R-:W4:Y:S02]  /*0670*/  LDG.E.U8 R8, desc[UR4][R2.64] ;  /* 0x0000000402087981 */ /* 0x000f24000c1e1100 */
[----:B----4-:R-:W-:-:S05]  /*0680*/  LOP3.LUT R15, R15, R8, RZ, 0x3c, !PT ;  /* 0x000000080f0f7212 */ /* 0x010fca00078e3cff */
[----:B------:R0:W-:Y:S04]  /*0690*/  STG.E.U8 desc[UR4][R4.64+0x2], R15 ;  /* 0x0000020f04007986 */ /* 0x0001e8000c101104 */
[----:B------:R-:W5:Y:S01]  /*06a0*/  LDG.E.U8 R8, desc[UR4][R2.64] ;  /* 0x0000000402087981 */ /* 0x000f62000c1e1100 */
[----:B------:R-:W-:-:S05]  /*06b0*/  IADD3 R7, P0, PT, R7, 0x4, RZ ;  /* 0x0000000407077810 */ /* 0x000fca0007f1e0ff */
[----:B------:R-:W-:Y:S01]  /*06c0*/  IMAD.X R9, RZ, RZ, R9, P0 ;  /* 0x000000ffff097224 */ /* 0x000fe200000e0609 */
[----:B------:R-:W-:-:S04]  /*06d0*/  ISETP.GE.U32.AND P0, PT, R7, R0, PT ;  /* 0x000000000700720c */ /* 0x000fc80003f06070 */
[----:B------:R-:W-:Y:S02]  /*06e0*/  ISETP.GE.AND.EX P0, PT, R9, R6, PT, P0 ;  /* 0x000000060900720c */ /* 0x000fe40003f06300 */
[----:B-----5:R-:W-:-:S05]  /*06f0*/  LOP3.LUT R17, R17, R8, RZ, 0x3c, !PT ;  /* 0x0000000811117212 */ /* 0x020fca00078e3cff */
[----:B------:R0:W-:Y:S06]  /*0700*/  STG.E.U8 desc[UR4][R4.64+0x3], R17 ;  /* 0x0000031104007986 */ /* 0x0001ec000c101104 */
[----:B------:R-:W-:Y:S05]  /*0710*/  @!P0 BRA `(.L_x_3) ;  /* 0xfffffffc00a48947 */ /* 0x000fea000383ffff */
[----:B------:R-:W-:Y:S05]  /*0720*/  EXIT ;  /* 0x000000000000794d */ /* 0x000fea0003800000 */
.L_x_4:
[----:B------:R-:W-:-:S00]  /*0730*/  BRA `(.L_x_4) ;  /* 0xfffffffc00fc7947 */ /* 0x000fc0000383ffff */
[----:B------:R-:W-:-:S00]  /*0740*/  NOP ;  /* 0x0000000000007918 */ /* 0x000fc00000000000 */
        /* <DEDUP_REMOVED lines=11> */
.L_x_5:


//--------------------- .nv.shared.reserved.0     --------------------------
	.section	.nv.shared.reserved.0,"aw",@nobits
	.weak		__nv_reservedSMEM_offset_0_alias
	.size		__nv_reservedSMEM_offset_0_alias, 0, 64
	.other		__nv_reservedSMEM_offset_0_alias,@"STO_CUDA_RESERVED_SHARED STV_DEFAULT"
__nv_reservedSMEM_offset_0_alias:
	.zero		0
	.zero		64


//--------------------- .nv.constant0._Z1fPciS_   --------------------------
	.section	.nv.constant0._Z1fPciS_,"a",@progbits
	.sectionflags	@""
	.align	4
.nv.constant0._Z1fPciS_:
	.zero		920


//--------------------- SYMBOLS --------------------------

	.type		.nv.reservedSmem.offset0,@object
	.size		.nv.reservedSmem.offset0,0x4
